//
// Generated by NVIDIA NVVM Compiler
//
// Compiler Build ID: CL-36424714
// Cuda compilation tools, release 13.0, V13.0.88
// Based on NVVM 20.0.0
//

.version 9.0
.target sm_100
.address_size 64

	// .globl	_Z12vecAddKernelPfS_S_j

.visible .entry _Z12vecAddKernelPfS_S_j(
	.param .u64 .ptr .align 1 _Z12vecAddKernelPfS_S_j_param_0,
	.param .u64 .ptr .align 1 _Z12vecAddKernelPfS_S_j_param_1,
	.param .u64 .ptr .align 1 _Z12vecAddKernelPfS_S_j_param_2,
	.param .u32 _Z12vecAddKernelPfS_S_j_param_3
)
{
	.reg .pred 	%p<2>;
	.reg .b32 	%r<6>;
	.reg .b32 	%f<4>;
	.reg .b64 	%rd<11>;

	ld.param.u64 	%rd1, [_Z12vecAddKernelPfS_S_j_param_0];
	ld.param.u64 	%rd2, [_Z12vecAddKernelPfS_S_j_param_1];
	ld.param.u64 	%rd3, [_Z12vecAddKernelPfS_S_j_param_2];
	ld.param.u32 	%r2, [_Z12vecAddKernelPfS_S_j_param_3];
	mov.u32 	%r3, %ntid.x;
	mov.u32 	%r4, %ctaid.x;
	mov.u32 	%r5, %tid.x;
	mad.lo.s32 	%r1, %r3, %r4, %r5;
	setp.ge.u32 	%p1, %r1, %r2;
	@%p1 bra 	$L__BB0_2;
	cvta.to.global.u64 	%rd4, %rd1;
	cvta.to.global.u64 	%rd5, %rd2;
	cvta.to.global.u64 	%rd6, %rd3;
	mul.wide.u32 	%rd7, %r1, 4;
	add.s64 	%rd8, %rd4, %rd7;
	ld.global.f32 	%f1, [%rd8];
	add.s64 	%rd9, %rd5, %rd7;
	ld.global.f32 	%f2, [%rd9];
	add.f32 	%f3, %f1, %f2;
	add.s64 	%rd10, %rd6, %rd7;
	st.global.f32 	[%rd10], %f3;
$L__BB0_2:
	ret;

}


// ===== COMPILED SASS (sm_100) =====

	.target	sm_100

	.elftype	@"ET_EXEC"


//--------------------- .note.nv.tkinfo           --------------------------
	.section	.note.nv.tkinfo,"",@"SHT_NOTE"
	.sectionflags	@"SHF_NOTE_NV_TKINFO"
	.tkinfo
        /*0018*/ 	.word	0x00000002
        /*0030*/ 	.string	""
        /*0030*/ 	.string	"ptxas"
        /*0030*/ 	.string	"Cuda compilation tools, release 13.0, V13.0.88"
        /*0030*/ 	.string	"Build cuda_13.0.r13.0/compiler.36424714_0"
        /*0030*/ 	.string	"-arch sm_100 -m 64 "



//--------------------- .note.nv.cuinfo           --------------------------
	.section	.note.nv.cuinfo,"",@"SHT_NOTE"
	.sectionflags	@"SHF_NOTE_NV_CUINFO"
        /*0018*/ 	.short	0x0002
        /*001a*/ 	.short	0x0064
        /*001c*/ 	.short	0x0082
	.zero		2


//--------------------- .nv.info                  --------------------------
	.section	.nv.info,"",@"SHT_CUDA_INFO"
	.align	4


	//----- nvinfo : EIATTR_REGCOUNT
	.align		4
        /*0000*/ 	.byte	0x04, 0x2f
        /*0002*/ 	.short	(.L_1 - .L_0)
	.align		4
.L_0:
        /*0004*/ 	.word	index@(_Z12vecAddKernelPfS_S_j)
        /*0008*/ 	.word	0x0000000c


	//----- nvinfo : EIATTR_FRAME_SIZE
	.align		4
.L_1:
        /*000c*/ 	.byte	0x04, 0x11
        /*000e*/ 	.short	(.L_3 - .L_2)
	.align		4
.L_2:
        /*0010*/ 	.word	index@(_Z12vecAddKernelPfS_S_j)
        /*0014*/ 	.word	0x00000000


	//----- nvinfo : EIATTR_MIN_STACK_SIZE
	.align		4
.L_3:
        /*0018*/ 	.byte	0x04, 0x12
        /*001a*/ 	.short	(.L_5 - .L_4)
	.align		4
.L_4:
        /*001c*/ 	.word	index@(_Z12vecAddKernelPfS_S_j)
        /*0020*/ 	.word	0x00000000
.L_5:


//--------------------- .nv.compat                --------------------------
	.section	.nv.compat,"",@"SHT_CUDA_COMPAT_INFO"
	.align	4
        /*0000*/ 	.byte	0x02, 0x09, 0x00, 0x00, 0x02, 0x02, 0x01, 0x00, 0x02, 0x05, 0x05, 0x00, 0x03, 0x07, 0x01, 0x01
        /*0010*/ 	.byte	0x02, 0x03, 0x00, 0x00, 0x02, 0x06, 0x01, 0x00, 0x04, 0x0b, 0x08, 0x00, 0x09, 0x00, 0x00, 0x00
        /*0020*/ 	.byte	0x00, 0x00, 0x00, 0x00


//--------------------- .nv.info._Z12vecAddKernelPfS_S_j --------------------------
	.section	.nv.info._Z12vecAddKernelPfS_S_j,"",@"SHT_CUDA_INFO"
	.sectionflags	@""
	.align	4


	//----- nvinfo : EIATTR_CUDA_API_VERSION
	.align		4
        /*0000*/ 	.byte	0x04, 0x37
        /*0002*/ 	.short	(.L_7 - .L_6)
.L_6:
        /*0004*/ 	.word	0x00000082


	//----- nvinfo : EIATTR_KPARAM_INFO
	.align		4
.L_7:
        /*0008*/ 	.byte	0x04, 0x17
        /*000a*/ 	.short	(.L_9 - .L_8)
.L_8:
        /*000c*/ 	.word	0x00000000
        /*0010*/ 	.short	0x0003
        /*0012*/ 	.short	0x0018
        /*0014*/ 	.byte	0x00, 0xf0, 0x11, 0x00


	//----- nvinfo : EIATTR_KPARAM_INFO
	.align		4
.L_9:
        /*0018*/ 	.byte	0x04, 0x17
        /*001a*/ 	.short	(.L_11 - .L_10)
.L_10:
        /*001c*/ 	.word	0x00000000
        /*0020*/ 	.short	0x0002
        /*0022*/ 	.short	0x0010
        /*0024*/ 	.byte	0x00, 0xf5, 0x21, 0x00


	//----- nvinfo : EIATTR_KPARAM_INFO
	.align		4
.L_11:
        /*0028*/ 	.byte	0x04, 0x17
        /*002a*/ 	.short	(.L_13 - .L_12)
.L_12:
        /*002c*/ 	.word	0x00000000
        /*0030*/ 	.short	0x0001
        /*0032*/ 	.short	0x0008
        /*0034*/ 	.byte	0x00, 0xf5, 0x21, 0x00


	//----- nvinfo : EIATTR_KPARAM_INFO
	.align		4
.L_13:
        /*0038*/ 	.byte	0x04, 0x17
        /*003a*/ 	.short	(.L_15 - .L_14)
.L_14:
        /*003c*/ 	.word	0x00000000
        /*0040*/ 	.short	0x0000
        /*0042*/ 	.short	0x0000
        /*0044*/ 	.byte	0x00, 0xf5, 0x21, 0x00


	//----- nvinfo : EIATTR_SPARSE_MMA_MASK
	.align		4
.L_15:
        /*0048*/ 	.byte	0x03, 0x50
        /*004a*/ 	.short	0x0000


	//----- nvinfo : EIATTR_MAXREG_COUNT
	.align		4
        /*004c*/ 	.byte	0x03, 0x1b
        /*004e*/ 	.short	0x00ff


	//----- nvinfo : EIATTR_MERCURY_ISA_VERSION
	.align		4
        /*0050*/ 	.byte	0x03, 0x5f
        /*0052*/ 	.short	0x0101


	//----- nvinfo : EIATTR_VRC_CTA_INIT_COUNT
	.align		4
        /*0054*/ 	.byte	0x02, 0x4a
	.zero		1
	.zero		1


	//----- nvinfo : EIATTR_EXIT_INSTR_OFFSETS
	.align		4
        /*0058*/ 	.byte	0x04, 0x1c
        /*005a*/ 	.short	(.L_17 - .L_16)


	//   ....[0]....
.L_16:
        /*005c*/ 	.word	0x00000070


	//   ....[1]....
        /*0060*/ 	.word	0x00000130


	//----- nvinfo : EIATTR_CBANK_PARAM_SIZE
	.align		4
.L_17:
        /*0064*/ 	.byte	0x03, 0x19
        /*0066*/ 	.short	0x001c


	//----- nvinfo : EIATTR_PARAM_CBANK
	.align		4
        /*0068*/ 	.byte	0x04, 0x0a
        /*006a*/ 	.short	(.L_19 - .L_18)
	.align		4
.L_18:
        /*006c*/ 	.word	index@(.nv.constant0._Z12vecAddKernelPfS_S_j)
        /*0070*/ 	.short	0x0380
        /*0072*/ 	.short	0x001c


	//----- nvinfo : EIATTR_SW_WAR
	.align		4
.L_19:
        /*0074*/ 	.byte	0x04, 0x36
        /*0076*/ 	.short	(.L_21 - .L_20)
.L_20:
        /*0078*/ 	.word	0x00000008
.L_21:


//--------------------- .nv.callgraph             --------------------------
	.section	.nv.callgraph,"",@"SHT_CUDA_CALLGRAPH"
	.align	4
	.sectionentsize	8
	.align		4
        /*0000*/ 	.word	0x00000000
	.align		4
        /*0004*/ 	.word	0xffffffff
	.align		4
        /*0008*/ 	.word	0x00000000
	.align		4
        /*000c*/ 	.word	0xfffffffe
	.align		4
        /*0010*/ 	.word	0x00000000
	.align		4
        /*0014*/ 	.word	0xfffffffd
	.align		4
        /*0018*/ 	.word	0x00000000
	.align		4
        /*001c*/ 	.word	0xfffffffc


//--------------------- .text._Z12vecAddKernelPfS_S_j --------------------------
	.section	.text._Z12vecAddKernelPfS_S_j,"ax",@progbits
	.align	128
        .global         _Z12vecAddKernelPfS_S_j
        .type           _Z12vecAddKernelPfS_S_j,@function
        .size           _Z12vecAddKernelPfS_S_j,(.L_x_1 - _Z12vecAddKernelPfS_S_j)
        .other          _Z12vecAddKernelPfS_S_j,@"STO_CUDA_ENTRY STV_DEFAULT"
_Z12vecAddKernelPfS_S_j:
.text._Z12vecAddKernelPfS_S_j:
[----:B------:R-:W-:Y:S01]  /*0000*/  LDC R1, c[0x0][0x37c] ;  /* 0x0000df00ff017b82 */ /* 0x000fe20000000800 */
[----:B------:R-:W0:Y:S01]  /*0010*/  S2R R9, SR_CTAID.X ;  /* 0x0000000000097919 */ /* 0x000e220000002500 */
[----:B------:R-:W0:Y:S01]  /*0020*/  LDCU UR4, c[0x0][0x360] ;  /* 0x00006c00ff0477ac */ /* 0x000e220008000800 */
[----:B------:R-:W0:Y:S01]  /*0030*/  S2R R0, SR_TID.X ;  /* 0x0000000000007919 */ /* 0x000e220000002100 */
[----:B------:R-:W1:Y:S01]  /*0040*/  LDCU UR5, c[0x0][0x398] ;  /* 0x00007300ff0577ac */ /* 0x000e620008000800 */
[----:B0-----:R-:W-:-:S05]  /*0050*/  IMAD R9, R9, UR4, R0 ;  /* 0x0000000409097c24 */ /* 0x001fca000f8e0200 */
[----:B-1----:R-:W-:-:S13]  /*0060*/  ISETP.GE.U32.AND P0, PT, R9, UR5, PT ;  /* 0x0000000509007c0c */ /* 0x002fda000bf06070 */
[----:B------:R-:W-:Y:S05]  /*0070*/  @P0 EXIT ;  /* 0x000000000000094d */ /* 0x000fea0003800000 */
[----:B------:R-:W0:Y:S01]  /*0080*/  LDC.64 R2, c[0x0][0x380] ;  /* 0x0000e000ff027b82 */ /* 0x000e220000000a00 */
[----:B------:R-:W1:Y:S07]  /*0090*/  LDCU.64 UR4, c[0x0][0x358] ;  /* 0x00006b00ff0477ac */ /* 0x000e6e0008000a00 */
[----:B------:R-:W2:Y:S08]  /*00a0*/  LDC.64 R4, c[0x0][0x388] ;  /* 0x0000e200ff047b82 */ /* 0x000eb00000000a00 */
[----:B------:R-:W3:Y:S01]  /*00b0*/  LDC.64 R6, c[0x0][0x390] ;  /* 0x0000e400ff067b82 */ /* 0x000ee20000000a00 */
[----:B0-----:R-:W-:-:S06]  /*00c0*/  IMAD.WIDE.U32 R2, R9, 0x4, R2 ;  /* 0x0000000409027825 */ /* 0x001fcc00078e0002 */
[----:B-1----:R-:W4:Y:S01]  /*00d0*/  LDG.E R2, desc[UR4][R2.64] ;  /* 0x0000000402027981 */ /* 0x002f22000c1e1900 */
[----:B--2---:R-:W-:-:S06]  /*00e0*/  IMAD.WIDE.U32 R4, R9, 0x4, R4 ;  /* 0x0000000409047825 */ /* 0x004fcc00078e0004 */
[----:B------:R-:W4:Y:S01]  /*00f0*/  LDG.E R5, desc[UR4][R4.64] ;  /* 0x0000000404057981 */ /* 0x000f22000c1e1900 */
[----:B---3--:R-:W-:-:S04]  /*0100*/  IMAD.WIDE.U32 R6, R9, 0x4, R6 ;  /* 0x0000000409067825 */ /* 0x008fc800078e0006 */
[----:B----4-:R-:W-:-:S05]  /*0110*/  FADD R9, R2, R5 ;  /* 0x0000000502097221 */ /* 0x010fca0000000000 */
[----:B------:R-:W-:Y:S01]  /*0120*/  STG.E desc[UR4][R6.64], R9 ;  /* 0x0000000906007986 */ /* 0x000fe2000c101904 */
[----:B------:R-:W-:Y:S05]  /*0130*/  EXIT ;  /* 0x000000000000794d */ /* 0x000fea0003800000 */
.L_x_0:
[----:B------:R-:W-:-:S00]  /*0140*/  BRA `(.L_x_0) ;  /* 0xfffffffc00fc7947 */ /* 0x000fc0000383ffff */
[----:B------:R-:W-:-:S00]  /*0150*/  NOP ;  /* 0x0000000000007918 */ /* 0x000fc00000000000 */
        /* <DEDUP_REMOVED lines=10> */
.L_x_1:


//--------------------- .nv.shared.reserved.0     --------------------------
	.section	.nv.shared.reserved.0,"aw",@nobits
	.weak		__nv_reservedSMEM_offset_0_alias
	.size		__nv_reservedSMEM_offset_0_alias, 0, 64
	.other		__nv_reservedSMEM_offset_0_alias,@"STO_CUDA_RESERVED_SHARED STV_DEFAULT"
__nv_reservedSMEM_offset_0_alias:
	.zero		0
	.zero		64


//--------------------- .nv.constant0._Z12vecAddKernelPfS_S_j --------------------------
	.section	.nv.constant0._Z12vecAddKernelPfS_S_j,"a",@progbits
	.sectionflags	@""
	.align	4
.nv.constant0._Z12vecAddKernelPfS_S_j:
	.zero		924


//--------------------- SYMBOLS --------------------------

	.type		.nv.reservedSmem.offset0,@object
	.size		.nv.reservedSmem.offset0,0x4
